//
// Generated by NVIDIA NVVM Compiler
//
// Compiler Build ID: CL-36424714
// Cuda compilation tools, release 13.0, V13.0.88
// Based on NVVM 20.0.0
//

.version 9.0
.target sm_100
.address_size 64

	// .globl	_Z3bari
.extern .func  (.param .b32 func_retval0) vprintf
(
	.param .b64 vprintf_param_0,
	.param .b64 vprintf_param_1
)
;
// _ZZ3bariE4res1 has been demoted
// _ZZ3bariE4res2 has been demoted
.global .align 1 .b8 $str[11] = {114, 101, 115, 32, 37, 100, 32, 37, 100, 10};

.visible .entry _Z3bari(
	.param .u32 _Z3bari_param_0
)
{
	.local .align 8 .b8 	__local_depot0[8];
	.reg .b64 	%SP;
	.reg .b64 	%SPL;
	.reg .pred 	%p<6>;
	.reg .b16 	%rs<7>;
	.reg .b32 	%r<17>;
	.reg .b64 	%rd<5>;
	// demoted variable
	.shared .align 4 .u32 _ZZ3bariE4res1;
	// demoted variable
	.shared .align 4 .u32 _ZZ3bariE4res2;
	mov.u64 	%SPL, __local_depot0;
	cvta.local.u64 	%SP, %SPL;
	ld.param.u32 	%r6, [_Z3bari_param_0];
	mov.u32 	%r1, %tid.x;
	and.b32  	%r2, %r1, 31;
	mov.b32 	%r7, 0;
	st.shared.u32 	[_ZZ3bariE4res2], %r7;
	st.shared.u32 	[_ZZ3bariE4res1], %r7;
	bar.sync 	0;
	setp.ge.u32 	%p1, %r1, %r6;
	@%p1 bra 	$L__BB0_7;
	cvt.u16.u32 	%rs2, %r2;
	mul.lo.s16 	%rs3, %rs2, 86;
	shr.u16 	%rs4, %rs3, 8;
	mul.lo.s16 	%rs5, %rs4, 3;
	sub.s16 	%rs1, %rs2, %rs5;
	mov.u32 	%r3, %ntid.x;
	and.b16  	%rs6, %rs1, 255;
	mov.u32 	%r16, %r1;
$L__BB0_2:
	setp.eq.s16 	%p2, %rs6, 2;
	@%p2 bra 	$L__BB0_5;
	setp.ne.s16 	%p3, %rs6, 1;
	@%p3 bra 	$L__BB0_6;
	rem.u32 	%r10, %r16, %r2;
	atom.shared.max.s32 	%r11, [_ZZ3bariE4res1], %r10;
	bra.uni 	$L__BB0_6;
$L__BB0_5:
	rem.u32 	%r8, %r16, %r2;
	atom.shared.add.u32 	%r9, [_ZZ3bariE4res2], %r8;
$L__BB0_6:
	add.s32 	%r16, %r16, %r3;
	setp.lt.u32 	%p4, %r16, %r6;
	@%p4 bra 	$L__BB0_2;
$L__BB0_7:
	bar.sync 	0;
	setp.ne.s32 	%p5, %r1, 0;
	@%p5 bra 	$L__BB0_9;
	ld.shared.u32 	%r12, [_ZZ3bariE4res1];
	ld.shared.u32 	%r13, [_ZZ3bariE4res2];
	add.u64 	%rd1, %SP, 0;
	add.u64 	%rd2, %SPL, 0;
	st.local.v2.u32 	[%rd2], {%r12, %r13};
	mov.u64 	%rd3, $str;
	cvta.global.u64 	%rd4, %rd3;
	{ // callseq 0, 0
	.param .b64 param0;
	st.param.b64 	[param0], %rd4;
	.param .b64 param1;
	st.param.b64 	[param1], %rd1;
	.param .b32 retval0;
	call.uni (retval0), 
	vprintf, 
	(
	param0, 
	param1
	);
	ld.param.b32 	%r14, [retval0];
	} // callseq 0
$L__BB0_9:
	ret;

}


// ===== COMPILED SASS (sm_100) =====

	.target	sm_100

	.elftype	@"ET_EXEC"


//--------------------- .note.nv.tkinfo           --------------------------
	.section	.note.nv.tkinfo,"",@"SHT_NOTE"
	.sectionflags	@"SHF_NOTE_NV_TKINFO"
	.tkinfo
        /*0018*/ 	.word	0x00000002
        /*0030*/ 	.string	""
        /*0030*/ 	.string	"ptxas"
        /*0030*/ 	.string	"Cuda compilation tools, release 13.0, V13.0.88"
        /*0030*/ 	.string	"Build cuda_13.0.r13.0/compiler.36424714_0"
        /*0030*/ 	.string	"-arch sm_100 -m 64 "



//--------------------- .note.nv.cuinfo           --------------------------
	.section	.note.nv.cuinfo,"",@"SHT_NOTE"
	.sectionflags	@"SHF_NOTE_NV_CUINFO"
        /*0018*/ 	.short	0x0002
        /*001a*/ 	.short	0x0064
        /*001c*/ 	.short	0x0082
	.zero		2


//--------------------- .nv.info                  --------------------------
	.section	.nv.info,"",@"SHT_CUDA_INFO"
	.align	4


	//----- nvinfo : EIATTR_REGCOUNT
	.align		4
        /*0000*/ 	.byte	0x04, 0x2f
        /*0002*/ 	.short	(.L_2 - .L_1)
	.align		4
.L_1:
        /*0004*/ 	.word	index@(_Z3bari)
        /*0008*/ 	.word	0x00000018


	//----- nvinfo : EIATTR_FRAME_SIZE
	.align		4
.L_2:
        /*000c*/ 	.byte	0x04, 0x11
        /*000e*/ 	.short	(.L_4 - .L_3)
	.align		4
.L_3:
        /*0010*/ 	.word	index@(_Z3bari)
        /*0014*/ 	.word	0x00000008


	//----- nvinfo : EIATTR_MIN_STACK_SIZE
	.align		4
.L_4:
        /*0018*/ 	.byte	0x04, 0x12
        /*001a*/ 	.short	(.L_6 - .L_5)
	.align		4
.L_5:
        /*001c*/ 	.word	index@(_Z3bari)
        /*0020*/ 	.word	0x00000008
.L_6:


//--------------------- .nv.compat                --------------------------
	.section	.nv.compat,"",@"SHT_CUDA_COMPAT_INFO"
	.align	4
        /*0000*/ 	.byte	0x02, 0x09, 0x00, 0x00, 0x02, 0x02, 0x01, 0x00, 0x02, 0x05, 0x05, 0x00, 0x03, 0x07, 0x01, 0x01
        /*0010*/ 	.byte	0x02, 0x03, 0x00, 0x00, 0x02, 0x06, 0x01, 0x00, 0x04, 0x0b, 0x08, 0x00, 0x09, 0x00, 0x00, 0x00
        /*0020*/ 	.byte	0x00, 0x00, 0x00, 0x00


//--------------------- .nv.info._Z3bari          --------------------------
	.section	.nv.info._Z3bari,"",@"SHT_CUDA_INFO"
	.sectionflags	@""
	.align	4


	//----- nvinfo : EIATTR_CUDA_API_VERSION
	.align		4
        /*0000*/ 	.byte	0x04, 0x37
        /*0002*/ 	.short	(.L_8 - .L_7)
.L_7:
        /*0004*/ 	.word	0x00000082


	//----- nvinfo : EIATTR_KPARAM_INFO
	.align		4
.L_8:
        /*0008*/ 	.byte	0x04, 0x17
        /*000a*/ 	.short	(.L_10 - .L_9)
.L_9:
        /*000c*/ 	.word	0x00000000
        /*0010*/ 	.short	0x0000
        /*0012*/ 	.short	0x0000
        /*0014*/ 	.byte	0x00, 0xf0, 0x11, 0x00


	//----- nvinfo : EIATTR_SPARSE_MMA_MASK
	.align		4
.L_10:
        /*0018*/ 	.byte	0x03, 0x50
        /*001a*/ 	.short	0x0000


	//----- nvinfo : EIATTR_MAXREG_COUNT
	.align		4
        /*001c*/ 	.byte	0x03, 0x1b
        /*001e*/ 	.short	0x00ff


	//----- nvinfo : EIATTR_NUM_BARRIERS
	.align		4
        /*0020*/ 	.byte	0x02, 0x4c
        /*0022*/ 	.byte	0x01
	.zero		1


	//----- nvinfo : EIATTR_EXTERNS
	.align		4
        /*0024*/ 	.byte	0x04, 0x0f
        /*0026*/ 	.short	(.L_12 - .L_11)


	//   ....[0]....
	.align		4
.L_11:
        /*0028*/ 	.word	index@(vprintf)


	//----- nvinfo : EIATTR_MERCURY_ISA_VERSION
	.align		4
.L_12:
        /*002c*/ 	.byte	0x03, 0x5f
        /*002e*/ 	.short	0x0101


	//----- nvinfo : EIATTR_INT_WARP_WIDE_INSTR_OFFSETS
	.align		4
        /*0030*/ 	.byte	0x04, 0x31
        /*0032*/ 	.short	(.L_14 - .L_13)


	//   ....[0]....
.L_13:
        /*0034*/ 	.word	0x00000250


	//   ....[1]....
        /*0038*/ 	.word	0x00000380


	//   ....[2]....
        /*003c*/ 	.word	0x00000410


	//   ....[3]....
        /*0040*/ 	.word	0x00000550


	//----- nvinfo : EIATTR_VRC_CTA_INIT_COUNT
	.align		4
.L_14:
        /*0044*/ 	.byte	0x02, 0x4a
	.zero		1
	.zero		1


	//----- nvinfo : EIATTR_SYSCALL_OFFSETS
	.align		4
        /*0048*/ 	.byte	0x04, 0x46
        /*004a*/ 	.short	(.L_16 - .L_15)


	//   ....[0]....
.L_15:
        /*004c*/ 	.word	0x000006c0


	//----- nvinfo : EIATTR_EXIT_INSTR_OFFSETS
	.align		4
.L_16:
        /*0050*/ 	.byte	0x04, 0x1c
        /*0052*/ 	.short	(.L_18 - .L_17)


	//   ....[0]....
.L_17:
        /*0054*/ 	.word	0x00000600


	//   ....[1]....
        /*0058*/ 	.word	0x000006d0


	//----- nvinfo : EIATTR_CRS_STACK_SIZE
	.align		4
.L_18:
        /*005c*/ 	.byte	0x04, 0x1e
        /*005e*/ 	.short	(.L_20 - .L_19)
.L_19:
        /*0060*/ 	.word	0x00000000


	//----- nvinfo : EIATTR_CBANK_PARAM_SIZE
	.align		4
.L_20:
        /*0064*/ 	.byte	0x03, 0x19
        /*0066*/ 	.short	0x0004


	//----- nvinfo : EIATTR_PARAM_CBANK
	.align		4
        /*0068*/ 	.byte	0x04, 0x0a
        /*006a*/ 	.short	(.L_22 - .L_21)
	.align		4
.L_21:
        /*006c*/ 	.word	index@(.nv.constant0._Z3bari)
        /*0070*/ 	.short	0x0380
        /*0072*/ 	.short	0x0004


	//----- nvinfo : EIATTR_SW_WAR
	.align		4
.L_22:
        /*0074*/ 	.byte	0x04, 0x36
        /*0076*/ 	.short	(.L_24 - .L_23)
.L_23:
        /*0078*/ 	.word	0x00000008
.L_24:


//--------------------- .nv.callgraph             --------------------------
	.section	.nv.callgraph,"",@"SHT_CUDA_CALLGRAPH"
	.align	4
	.sectionentsize	8
	.align		4
        /*0000*/ 	.word	0x00000000
	.align		4
        /*0004*/ 	.word	0xffffffff
	.align		4
        /*0008*/ 	.word	index@(_Z3bari)
	.align		4
        /*000c*/ 	.word	index@(vprintf)
	.align		4
        /*0010*/ 	.word	0x00000000
	.align		4
        /*0014*/ 	.word	0xfffffffe
	.align		4
        /*0018*/ 	.word	0x00000000
	.align		4
        /*001c*/ 	.word	0xfffffffd
	.align		4
        /*0020*/ 	.word	0x00000000
	.align		4
        /*0024*/ 	.word	0xfffffffc


//--------------------- .nv.constant4             --------------------------
	.section	.nv.constant4,"a",@progbits
	.align	8
	.align		8
.nv.constant4:
        /*0000*/ 	.dword	vprintf
	.align		8
        /*0008*/ 	.dword	$str


//--------------------- .text._Z3bari             --------------------------
	.section	.text._Z3bari,"ax",@progbits
	.align	128
        .global         _Z3bari
        .type           _Z3bari,@function
        .size           _Z3bari,(.L_x_7 - _Z3bari)
        .other          _Z3bari,@"STO_CUDA_ENTRY STV_DEFAULT"
_Z3bari:
.text._Z3bari:
[----:B------:R-:W0:Y:S08]  /*0000*/  LDC R1, c[0x0][0x37c] ;  /* 0x0000df00ff017b82 */ /* 0x000e300000000800 */
[----:B------:R-:W1:Y:S01]  /*0010*/  S2UR UR5, SR_CgaCtaId ;  /* 0x00000000000579c3 */ /* 0x000e620000008800 */
[----:B------:R-:W2:Y:S01]  /*0020*/  S2R R0, SR_TID.X ;  /* 0x0000000000007919 */ /* 0x000ea20000002100 */
[----:B------:R-:W2:Y:S01]  /*0030*/  LDCU UR7, c[0x0][0x380] ;  /* 0x00007000ff0777ac */ /* 0x000ea20008000800 */
[----:B0-----:R-:W-:Y:S01]  /*0040*/  VIADD R1, R1, 0xfffffff8 ;  /* 0xfffffff801017836 */ /* 0x001fe20000000000 */
[----:B------:R-:W-:Y:S01]  /*0050*/  UMOV UR4, 0x400 ;  /* 0x0000040000047882 */ /* 0x000fe20000000000 */
[----:B------:R-:W0:Y:S01]  /*0060*/  LDCU UR6, c[0x0][0x2fc] ;  /* 0x00005f80ff0677ac */ /* 0x000e220008000800 */
[----:B------:R-:W3:Y:S01]  /*0070*/  LDCU UR8, c[0x0][0x380] ;  /* 0x00007000ff0877ac */ /* 0x000ee20008000800 */
[----:B-1----:R-:W-:Y:S01]  /*0080*/  ULEA UR4, UR5, UR4, 0x18 ;  /* 0x0000000405047291 */ /* 0x002fe2000f8ec0ff */
[----:B------:R-:W1:Y:S01]  /*0090*/  LDCU UR5, c[0x0][0x2f8] ;  /* 0x00005f00ff0577ac */ /* 0x000e620008000800 */
[----:B--2---:R-:W-:-:S07]  /*00a0*/  ISETP.GE.U32.AND P0, PT, R0, UR7, PT ;  /* 0x0000000700007c0c */ /* 0x004fce000bf06070 */
[----:B------:R-:W-:Y:S01]  /*00b0*/  STS.64 [UR4], RZ ;  /* 0x000000ffff007988 */ /* 0x000fe20008000a04 */
[----:B------:R-:W-:Y:S01]  /*00c0*/  BAR.SYNC.DEFER_BLOCKING 0x0 ;  /* 0x0000000000007b1d */ /* 0x000fe20000010000 */
[----:B-1----:R-:W-:-:S05]  /*00d0*/  IADD3 R6, P1, PT, R1, UR5, RZ ;  /* 0x0000000501067c10 */ /* 0x002fca000ff3e0ff */
[----:B0-----:R-:W-:Y:S01]  /*00e0*/  IMAD.X R7, RZ, RZ, UR6, P1 ;  /* 0x00000006ff077e24 */ /* 0x001fe200088e06ff */
[----:B---3--:R-:W-:Y:S07]  /*00f0*/  @P0 BRA `(.L_x_0) ;  /* 0x0000000400340947 */ /* 0x008fee0003800000 */
[----:B------:R-:W-:-:S05]  /*0100*/  LOP3.LUT R2, R0, 0x1f, RZ, 0xc0, !PT ;  /* 0x0000001f00027812 */ /* 0x000fca00078ec0ff */
[----:B------:R-:W-:-:S05]  /*0110*/  IMAD R3, R2, 0x56, RZ ;  /* 0x0000005602037824 */ /* 0x000fca00078e02ff */
[----:B------:R-:W-:-:S04]  /*0120*/  SHF.R.U32.HI R3, RZ, 0x8, R3 ;  /* 0x00000008ff037819 */ /* 0x000fc80000011603 */
[----:B------:R-:W-:-:S05]  /*0130*/  PRMT R3, R3, 0x9910, RZ ;  /* 0x0000991003037816 */ /* 0x000fca00000000ff */
[----:B------:R-:W-:-:S04]  /*0140*/  IMAD R3, R3, 0x3, RZ ;  /* 0x0000000303037824 */ /* 0x000fc800078e02ff */
[----:B------:R-:W-:-:S05]  /*0150*/  IMAD.MOV R3, RZ, RZ, -R3 ;  /* 0x000000ffff037224 */ /* 0x000fca00078e0a03 */
[----:B------:R-:W-:Y:S02]  /*0160*/  PRMT R5, R3, 0x7710, RZ ;  /* 0x0000771003057816 */ /* 0x000fe400000000ff */
[----:B------:R-:W0:Y:S03]  /*0170*/  LDC R3, c[0x0][0x360] ;  /* 0x0000d800ff037b82 */ /* 0x000e260000000800 */
[----:B------:R-:W-:Y:S01]  /*0180*/  IMAD.IADD R4, R2, 0x1, R5 ;  /* 0x0000000102047824 */ /* 0x000fe200078e0205 */
[----:B------:R-:W-:-:S04]  /*0190*/  MOV R5, R0 ;  /* 0x0000000000057202 */ /* 0x000fc80000000f00 */
[----:B------:R-:W-:-:S04]  /*01a0*/  LOP3.LUT R4, R4, 0xff, RZ, 0xc0, !PT ;  /* 0x000000ff04047812 */ /* 0x000fc800078ec0ff */
[----:B------:R-:W-:-:S13]  /*01b0*/  ISETP.NE.AND P0, PT, R4, 0x2, PT ;  /* 0x000000020400780c */ /* 0x000fda0003f05270 */
.L_x_4:
[----:B------:R-:W-:Y:S05]  /*01c0*/  YIELD ;  /* 0x0000000000007946 */ /* 0x000fea0003800000 */
[----:B------:R-:W-:Y:S04]  /*01d0*/  BSSY.RECONVERGENT B0, `(.L_x_1) ;  /* 0x000003c000007945 */ /* 0x000fe80003800200 */
[----:B-12---:R-:W-:Y:S05]  /*01e0*/  @!P0 BRA `(.L_x_2) ;  /* 0x0000000000788947 */ /* 0x006fea0003800000 */
[----:B------:R-:W-:-:S13]  /*01f0*/  ISETP.NE.AND P1, PT, R4, 0x1, PT ;  /* 0x000000010400780c */ /* 0x000fda0003f25270 */
[----:B------:R-:W-:Y:S05]  /*0200*/  @P1 BRA `(.L_x_3) ;  /* 0x0000000000e01947 */ /* 0x000fea0003800000 */
[----:B------:R-:W1:Y:S01]  /*0210*/  I2F.U32.RP R10, R2 ;  /* 0x00000002000a7306 */ /* 0x000e620000209000 */
[----:B------:R-:W-:Y:S01]  /*0220*/  IMAD.MOV R11, RZ, RZ, -R2 ;  /* 0x000000ffff0b7224 */ /* 0x000fe200078e0a02 */
[----:B------:R-:W-:Y:S01]  /*0230*/  ISETP.NE.U32.AND P2, PT, R2, RZ, PT ;  /* 0x000000ff0200720c */ /* 0x000fe20003f45070 */
[----:B------:R-:W2:Y:S01]  /*0240*/  S2UR UR5, SR_CgaCtaId ;  /* 0x00000000000579c3 */ /* 0x000ea20000008800 */
[----:B------:R-:W-:Y:S02]  /*0250*/  VOTEU.ANY UR4, UPT, PT ;  /* 0x0000000000047886 */ /* 0x000fe400038e0100 */
[----:B------:R-:W-:Y:S02]  /*0260*/  UFLO.U32 UR4, UR4 ;  /* 0x00000004000472bd */ /* 0x000fe400080e0000 */
[----:B-1----:R-:W1:Y:S02]  /*0270*/  MUFU.RCP R10, R10 ;  /* 0x0000000a000a7308 */ /* 0x002e640000001000 */
[----:B-1----:R-:W-:-:S02]  /*0280*/  VIADD R8, R10, 0xffffffe ;  /* 0x0ffffffe0a087836 */ /* 0x002fc40000000000 */
[----:B------:R-:W1:Y:S04]  /*0290*/  S2R R10, SR_LANEID ;  /* 0x00000000000a7919 */ /* 0x000e680000000000 */
[----:B------:R3:W4:Y:S02]  /*02a0*/  F2I.FTZ.U32.TRUNC.NTZ R9, R8 ;  /* 0x0000000800097305 */ /* 0x000724000021f000 */
[----:B---3--:R-:W-:Y:S02]  /*02b0*/  IMAD.MOV.U32 R8, RZ, RZ, RZ ;  /* 0x000000ffff087224 */ /* 0x008fe400078e00ff */
[----:B----4-:R-:W-:-:S04]  /*02c0*/  IMAD R11, R11, R9, RZ ;  /* 0x000000090b0b7224 */ /* 0x010fc800078e02ff */
[----:B------:R-:W-:-:S06]  /*02d0*/  IMAD.HI.U32 R12, R9, R11, R8 ;  /* 0x0000000b090c7227 */ /* 0x000fcc00078e0008 */
[----:B------:R-:W-:-:S05]  /*02e0*/  IMAD.HI.U32 R12, R12, R5, RZ ;  /* 0x000000050c0c7227 */ /* 0x000fca00078e00ff */
[----:B------:R-:W-:-:S05]  /*02f0*/  IADD3 R12, PT, PT, -R12, RZ, RZ ;  /* 0x000000ff0c0c7210 */ /* 0x000fca0007ffe1ff */
[----:B------:R-:W-:-:S05]  /*0300*/  IMAD R9, R2, R12, R5 ;  /* 0x0000000c02097224 */ /* 0x000fca00078e0205 */
[----:B------:R-:W-:-:S13]  /*0310*/  ISETP.GE.U32.AND P1, PT, R9, R2, PT ;  /* 0x000000020900720c */ /* 0x000fda0003f26070 */
[----:B------:R-:W-:-:S05]  /*0320*/  @P1 IMAD.IADD R9, R9, 0x1, -R2 ;  /* 0x0000000109091824 */ /* 0x000fca00078e0a02 */
[----:B------:R-:W-:-:S13]  /*0330*/  ISETP.GE.U32.AND P1, PT, R9, R2, PT ;  /* 0x000000020900720c */ /* 0x000fda0003f26070 */
[----:B------:R-:W-:Y:S01]  /*0340*/  @P1 IMAD.IADD R9, R9, 0x1, -R2 ;  /* 0x0000000109091824 */ /* 0x000fe200078e0a02 */
[----:B------:R-:W-:Y:S02]  /*0350*/  @!P2 LOP3.LUT R9, RZ, R2, RZ, 0x33, !PT ;  /* 0x00000002ff09a212 */ /* 0x000fe400078e33ff */
[----:B-1----:R-:W-:Y:S01]  /*0360*/  ISETP.EQ.U32.AND P1, PT, R10, UR4, PT ;  /* 0x000000040a007c0c */ /* 0x002fe2000bf22070 */
[----:B------:R-:W-:Y:S01]  /*0370*/  UMOV UR4, 0x400 ;  /* 0x0000040000047882 */ /* 0x000fe20000000000 */
[----:B------:R-:W-:Y:S01]  /*0380*/  CREDUX.MAX.S32 UR6, R9 ;  /* 0x00000000090672cc */ /* 0x000fe20000000200 */
[----:B--2---:R-:W-:-:S12]  /*0390*/  ULEA UR4, UR5, UR4, 0x18 ;  /* 0x0000000405047291 */ /* 0x004fd8000f8ec0ff */
[----:B------:R-:W-:-:S05]  /*03a0*/  IMAD.U32 R8, RZ, RZ, UR6 ;  /* 0x00000006ff087e24 */ /* 0x000fca000f8e00ff */
[----:B------:R1:W-:Y:S01]  /*03b0*/  @P1 ATOMS.MAX.S32 RZ, [UR4], R8 ;  /* 0x00000008ffff198c */ /* 0x0003e20009000204 */
[----:B------:R-:W-:Y:S05]  /*03c0*/  BRA `(.L_x_3) ;  /* 0x0000000000707947 */ /* 0x000fea0003800000 */
.L_x_2:
[----:B------:R-:W1:Y:S01]  /*03d0*/  I2F.U32.RP R10, R2 ;  /* 0x00000002000a7306 */ /* 0x000e620000209000 */
[----:B------:R-:W-:Y:S01]  /*03e0*/  IMAD.MOV R11, RZ, RZ, -R2 ;  /* 0x000000ffff0b7224 */ /* 0x000fe200078e0a02 */
[----:B------:R-:W-:Y:S01]  /*03f0*/  ISETP.NE.U32.AND P2, PT, R2, RZ, PT ;  /* 0x000000ff0200720c */ /* 0x000fe20003f45070 */
[----:B------:R-:W2:Y:S01]  /*0400*/  S2UR UR6, SR_CgaCtaId ;  /* 0x00000000000679c3 */ /* 0x000ea20000008800 */
[----:B------:R-:W-:Y:S01]  /*0410*/  VOTEU.ANY UR4, UPT, PT ;  /* 0x0000000000047886 */ /* 0x000fe200038e0100 */
[----:B------:R-:W-:Y:S01]  /*0420*/  UMOV UR5, 0x400 ;  /* 0x0000040000057882 */ /* 0x000fe20000000000 */
[----:B------:R-:W-:Y:S02]  /*0430*/  UFLO.U32 UR4, UR4 ;  /* 0x00000004000472bd */ /* 0x000fe400080e0000 */
[----:B-1----:R-:W1:Y:S02]  /*0440*/  MUFU.RCP R10, R10 ;  /* 0x0000000a000a7308 */ /* 0x002e640000001000 */
[----:B-1----:R-:W-:-:S06]  /*0450*/  IADD3 R8, PT, PT, R10, 0xffffffe, RZ ;  /* 0x0ffffffe0a087810 */ /* 0x002fcc0007ffe0ff */
[----:B------:R1:W3:Y:S02]  /*0460*/  F2I.FTZ.U32.TRUNC.NTZ R9, R8 ;  /* 0x0000000800097305 */ /* 0x0002e4000021f000 */
[----:B-1----:R-:W-:Y:S02]  /*0470*/  IMAD.MOV.U32 R8, RZ, RZ, RZ ;  /* 0x000000ffff087224 */ /* 0x002fe400078e00ff */
[----:B---3--:R-:W-:-:S04]  /*0480*/  IMAD R11, R11, R9, RZ ;  /* 0x000000090b0b7224 */ /* 0x008fc800078e02ff */
[----:B------:R-:W-:Y:S02]  /*0490*/  IMAD.HI.U32 R12, R9, R11, R8 ;  /* 0x0000000b090c7227 */ /* 0x000fe400078e0008 */
[----:B------:R-:W1:Y:S04]  /*04a0*/  S2R R8, SR_LANEID ;  /* 0x0000000000087919 */ /* 0x000e680000000000 */
[----:B------:R-:W-:-:S04]  /*04b0*/  IMAD.HI.U32 R12, R12, R5, RZ ;  /* 0x000000050c0c7227 */ /* 0x000fc800078e00ff */
[----:B------:R-:W-:-:S04]  /*04c0*/  IMAD.MOV R12, RZ, RZ, -R12 ;  /* 0x000000ffff0c7224 */ /* 0x000fc800078e0a0c */
[----:B------:R-:W-:-:S05]  /*04d0*/  IMAD R9, R2, R12, R5 ;  /* 0x0000000c02097224 */ /* 0x000fca00078e0205 */
[----:B------:R-:W-:-:S13]  /*04e0*/  ISETP.GE.U32.AND P1, PT, R9, R2, PT ;  /* 0x000000020900720c */ /* 0x000fda0003f26070 */
[----:B------:R-:W-:-:S04]  /*04f0*/  @P1 IADD3 R9, PT, PT, -R2, R9, RZ ;  /* 0x0000000902091210 */ /* 0x000fc80007ffe1ff */
[----:B------:R-:W-:-:S13]  /*0500*/  ISETP.GE.U32.AND P1, PT, R9, R2, PT ;  /* 0x000000020900720c */ /* 0x000fda0003f26070 */
[----:B------:R-:W-:Y:S01]  /*0510*/  @P1 IMAD.IADD R9, R9, 0x1, -R2 ;  /* 0x0000000109091824 */ /* 0x000fe200078e0a02 */
[----:B------:R-:W-:Y:S02]  /*0520*/  @!P2 LOP3.LUT R9, RZ, R2, RZ, 0x33, !PT ;  /* 0x00000002ff09a212 */ /* 0x000fe400078e33ff */
[----:B-1----:R-:W-:Y:S01]  /*0530*/  ISETP.EQ.U32.AND P1, PT, R8, UR4, PT ;  /* 0x0000000408007c0c */ /* 0x002fe2000bf22070 */
[----:B------:R-:W-:Y:S01]  /*0540*/  UIADD3 UR4, UPT, UPT, UR5, 0x4, URZ ;  /* 0x0000000405047890 */ /* 0x000fe2000fffe0ff */
[----:B------:R-:W1:Y:S03]  /*0550*/  REDUX.SUM UR7, R9 ;  /* 0x00000000090773c4 */ /* 0x000e66000000c000 */
[----:B--2---:R-:W-:Y:S01]  /*0560*/  ULEA UR4, UR6, UR4, 0x18 ;  /* 0x0000000406047291 */ /* 0x004fe2000f8ec0ff */
[----:B-1----:R-:W-:-:S08]  /*0570*/  IMAD.U32 R8, RZ, RZ, UR7 ;  /* 0x00000007ff087e24 */ /* 0x002fd0000f8e00ff */
[----:B------:R2:W-:Y:S03]  /*0580*/  @P1 ATOMS.ADD RZ, [UR4], R8 ;  /* 0x00000008ffff198c */ /* 0x0005e60008000004 */
.L_x_3:
[----:B------:R-:W-:Y:S05]  /*0590*/  BSYNC.RECONVERGENT B0 ;  /* 0x0000000000007941 */ /* 0x000fea0003800200 */
.L_x_1:
[----:B0-----:R-:W-:-:S05]  /*05a0*/  IMAD.IADD R5, R3, 0x1, R5 ;  /* 0x0000000103057824 */ /* 0x001fca00078e0205 */
[----:B------:R-:W-:-:S13]  /*05b0*/  ISETP.GE.U32.AND P1, PT, R5, UR8, PT ;  /* 0x0000000805007c0c */ /* 0x000fda000bf26070 */
[----:B------:R-:W-:Y:S05]  /*05c0*/  @!P1 BRA `(.L_x_4) ;  /* 0xfffffff800fc9947 */ /* 0x000fea000383ffff */
.L_x_0:
[----:B------:R-:W-:Y:S05]  /*05d0*/  WARPSYNC.ALL ;  /* 0x0000000000007948 */ /* 0x000fea0003800000 */
[----:B------:R-:W-:Y:S01]  /*05e0*/  BAR.SYNC.DEFER_BLOCKING 0x0 ;  /* 0x0000000000007b1d */ /* 0x000fe20000010000 */
[----:B------:R-:W-:-:S13]  /*05f0*/  ISETP.NE.AND P0, PT, R0, RZ, PT ;  /* 0x000000ff0000720c */ /* 0x000fda0003f05270 */
[----:B------:R-:W-:Y:S05]  /*0600*/  @P0 EXIT ;  /* 0x000000000000094d */ /* 0x000fea0003800000 */
[----:B------:R-:W0:Y:S01]  /*0610*/  S2UR UR5, SR_CgaCtaId ;  /* 0x00000000000579c3 */ /* 0x000e220000008800 */
[----:B------:R-:W-:Y:S01]  /*0620*/  UMOV UR4, 0x400 ;  /* 0x0000040000047882 */ /* 0x000fe20000000000 */
[----:B------:R-:W-:-:S06]  /*0630*/  MOV R0, 0x0 ;  /* 0x0000000000007802 */ /* 0x000fcc0000000f00 */
[----:B-12---:R1:W2:Y:S01]  /*0640*/  LDC.64 R8, c[0x4][R0] ;  /* 0x0100000000087b82 */ /* 0x0062a20000000a00 */
[----:B0-----:R-:W-:-:S09]  /*0650*/  ULEA UR4, UR5, UR4, 0x18 ;  /* 0x0000000405047291 */ /* 0x001fd2000f8ec0ff */
[----:B------:R-:W0:Y:S02]  /*0660*/  LDS.64 R2, [UR4] ;  /* 0x00000004ff027984 */ /* 0x000e240008000a00 */
[----:B------:R-:W3:Y:S02]  /*0670*/  LDCU.64 UR4, c[0x4][0x8] ;  /* 0x01000100ff0477ac */ /* 0x000ee40008000a00 */
[----:B---3--:R-:W-:Y:S01]  /*0680*/  MOV R4, UR4 ;  /* 0x0000000400047c02 */ /* 0x008fe20008000f00 */
[----:B------:R-:W-:Y:S01]  /*0690*/  IMAD.U32 R5, RZ, RZ, UR5 ;  /* 0x00000005ff057e24 */ /* 0x000fe2000f8e00ff */
[----:B0-2---:R1:W-:Y:S06]  /*06a0*/  STL.64 [R1], R2 ;  /* 0x0000000201007387 */ /* 0x0053ec0000100a00 */
[----:B------:R-:W-:-:S07]  /*06b0*/  LEPC R20, `(.L_x_5) ;  /* 0x000000001014794e */ /* 0x000fce0000000000 */
[----:B-1----:R-:W-:Y:S05]  /*06c0*/  CALL.ABS.NOINC R8 ;  /* 0x0000000008007343 */ /* 0x002fea0003c00000 */
.L_x_5:
[----:B------:R-:W-:Y:S05]  /*06d0*/  EXIT ;  /* 0x000000000000794d */ /* 0x000fea0003800000 */
.L_x_6:
[----:B------:R-:W-:-:S00]  /*06e0*/  BRA `(.L_x_6) ;  /* 0xfffffffc00fc7947 */ /* 0x000fc0000383ffff */
[----:B------:R-:W-:-:S00]  /*06f0*/  NOP ;  /* 0x0000000000007918 */ /* 0x000fc00000000000 */
        /* <DEDUP_REMOVED lines=8> */
.L_x_7:


//--------------------- .nv.global.init           --------------------------
	.section	.nv.global.init,"aw",@progbits
.nv.global.init:
	.type		$str,@object
	.size		$str,(.L_0 - $str)
$str:
        /*0000*/ 	.byte	0x72, 0x65, 0x73, 0x20, 0x25, 0x64, 0x20, 0x25, 0x64, 0x0a, 0x00
.L_0:


//--------------------- .nv.shared._Z3bari        --------------------------
	.section	.nv.shared._Z3bari,"aw",@nobits
	.sectionflags	@""
	.align	4
.nv.shared._Z3bari:
	.zero		1032


//--------------------- .nv.shared.reserved.0     --------------------------
	.section	.nv.shared.reserved.0,"aw",@nobits
	.weak		__nv_reservedSMEM_offset_0_alias
	.size		__nv_reservedSMEM_offset_0_alias, 0, 64
	.other		__nv_reservedSMEM_offset_0_alias,@"STO_CUDA_RESERVED_SHARED STV_DEFAULT"
__nv_reservedSMEM_offset_0_alias:
	.zero		0
	.zero		64


//--------------------- .nv.constant0._Z3bari     --------------------------
	.section	.nv.constant0._Z3bari,"a",@progbits
	.sectionflags	@""
	.align	4
.nv.constant0._Z3bari:
	.zero		900


//--------------------- SYMBOLS --------------------------

	.type		.nv.reservedSmem.offset0,@object
	.size		.nv.reservedSmem.offset0,0x4
	.type		.nv.reservedSmem.cap,@object
	.size		.nv.reservedSmem.cap,0x4
	.type		vprintf,@function
